//
// Generated by NVIDIA NVVM Compiler
//
// Compiler Build ID: CL-36424714
// Cuda compilation tools, release 13.0, V13.0.88
// Based on NVVM 20.0.0
//

.version 9.0
.target sm_100
.address_size 64

	// .globl	_Z9PrefixSumPKfPfi

.visible .entry _Z9PrefixSumPKfPfi(
	.param .u64 .ptr .align 1 _Z9PrefixSumPKfPfi_param_0,
	.param .u64 .ptr .align 1 _Z9PrefixSumPKfPfi_param_1,
	.param .u32 _Z9PrefixSumPKfPfi_param_2
)
{
	.reg .pred 	%p<10>;
	.reg .b32 	%r<41>;
	.reg .b32 	%f<72>;
	.reg .b64 	%rd<59>;

	ld.param.u64 	%rd16, [_Z9PrefixSumPKfPfi_param_0];
	ld.param.u64 	%rd17, [_Z9PrefixSumPKfPfi_param_1];
	ld.param.u32 	%r21, [_Z9PrefixSumPKfPfi_param_2];
	cvta.to.global.u64 	%rd1, %rd17;
	cvta.to.global.u64 	%rd2, %rd16;
	ld.global.f32 	%f1, [%rd2];
	st.global.f32 	[%rd1], %f1;
	setp.lt.s32 	%p1, %r21, 2;
	@%p1 bra 	$L__BB0_14;
	add.s32 	%r1, %r21, -1;
	add.s32 	%r23, %r21, -2;
	and.b32  	%r2, %r1, 15;
	setp.lt.u32 	%p2, %r23, 15;
	mov.b32 	%r37, 1;
	@%p2 bra 	$L__BB0_5;
	and.b32  	%r25, %r1, -16;
	neg.s32 	%r35, %r25;
	add.s64 	%rd56, %rd2, 32;
	add.s64 	%rd55, %rd1, 32;
	mov.b32 	%r34, 0;
$L__BB0_3:
	.pragma "nounroll";
	ld.global.f32 	%f2, [%rd56+-28];
	ld.global.f32 	%f3, [%rd55+-32];
	add.f32 	%f4, %f2, %f3;
	st.global.f32 	[%rd55+-28], %f4;
	ld.global.f32 	%f5, [%rd56+-24];
	add.f32 	%f6, %f5, %f4;
	st.global.f32 	[%rd55+-24], %f6;
	ld.global.f32 	%f7, [%rd56+-20];
	add.f32 	%f8, %f7, %f6;
	st.global.f32 	[%rd55+-20], %f8;
	ld.global.f32 	%f9, [%rd56+-16];
	add.f32 	%f10, %f9, %f8;
	st.global.f32 	[%rd55+-16], %f10;
	ld.global.f32 	%f11, [%rd56+-12];
	add.f32 	%f12, %f11, %f10;
	st.global.f32 	[%rd55+-12], %f12;
	ld.global.f32 	%f13, [%rd56+-8];
	add.f32 	%f14, %f13, %f12;
	st.global.f32 	[%rd55+-8], %f14;
	ld.global.f32 	%f15, [%rd56+-4];
	add.f32 	%f16, %f15, %f14;
	st.global.f32 	[%rd55+-4], %f16;
	ld.global.f32 	%f17, [%rd56];
	add.f32 	%f18, %f17, %f16;
	st.global.f32 	[%rd55], %f18;
	ld.global.f32 	%f19, [%rd56+4];
	add.f32 	%f20, %f19, %f18;
	st.global.f32 	[%rd55+4], %f20;
	ld.global.f32 	%f21, [%rd56+8];
	add.f32 	%f22, %f21, %f20;
	st.global.f32 	[%rd55+8], %f22;
	ld.global.f32 	%f23, [%rd56+12];
	add.f32 	%f24, %f23, %f22;
	st.global.f32 	[%rd55+12], %f24;
	ld.global.f32 	%f25, [%rd56+16];
	add.f32 	%f26, %f25, %f24;
	st.global.f32 	[%rd55+16], %f26;
	ld.global.f32 	%f27, [%rd56+20];
	add.f32 	%f28, %f27, %f26;
	st.global.f32 	[%rd55+20], %f28;
	ld.global.f32 	%f29, [%rd56+24];
	add.f32 	%f30, %f29, %f28;
	st.global.f32 	[%rd55+24], %f30;
	ld.global.f32 	%f31, [%rd56+28];
	add.f32 	%f32, %f31, %f30;
	st.global.f32 	[%rd55+28], %f32;
	ld.global.f32 	%f33, [%rd56+32];
	add.f32 	%f34, %f33, %f32;
	st.global.f32 	[%rd55+32], %f34;
	add.s32 	%r35, %r35, 16;
	add.s32 	%r34, %r34, 16;
	add.s64 	%rd56, %rd56, 64;
	add.s64 	%rd55, %rd55, 64;
	setp.ne.s32 	%p3, %r35, 0;
	@%p3 bra 	$L__BB0_3;
	add.s32 	%r37, %r34, 1;
$L__BB0_5:
	setp.eq.s32 	%p4, %r2, 0;
	@%p4 bra 	$L__BB0_14;
	and.b32  	%r10, %r1, 7;
	setp.lt.u32 	%p5, %r2, 8;
	@%p5 bra 	$L__BB0_8;
	mul.wide.u32 	%rd18, %r37, 4;
	add.s64 	%rd19, %rd2, %rd18;
	ld.global.f32 	%f35, [%rd19];
	mul.wide.s32 	%rd20, %r37, 4;
	add.s64 	%rd21, %rd1, %rd20;
	ld.global.f32 	%f36, [%rd21+-4];
	add.f32 	%f37, %f35, %f36;
	add.s64 	%rd22, %rd1, %rd18;
	st.global.f32 	[%rd22], %f37;
	add.s32 	%r26, %r37, 1;
	mul.wide.u32 	%rd23, %r26, 4;
	add.s64 	%rd24, %rd2, %rd23;
	ld.global.f32 	%f38, [%rd24];
	add.f32 	%f39, %f38, %f37;
	add.s64 	%rd25, %rd1, %rd23;
	st.global.f32 	[%rd25], %f39;
	add.s32 	%r27, %r37, 2;
	mul.wide.u32 	%rd26, %r27, 4;
	add.s64 	%rd27, %rd2, %rd26;
	ld.global.f32 	%f40, [%rd27];
	ld.global.f32 	%f41, [%rd21+4];
	add.f32 	%f42, %f40, %f41;
	add.s64 	%rd28, %rd1, %rd26;
	st.global.f32 	[%rd28], %f42;
	add.s32 	%r28, %r37, 3;
	mul.wide.u32 	%rd29, %r28, 4;
	add.s64 	%rd30, %rd2, %rd29;
	ld.global.f32 	%f43, [%rd30];
	ld.global.f32 	%f44, [%rd21+8];
	add.f32 	%f45, %f43, %f44;
	add.s64 	%rd31, %rd1, %rd29;
	st.global.f32 	[%rd31], %f45;
	add.s32 	%r29, %r37, 4;
	mul.wide.u32 	%rd32, %r29, 4;
	add.s64 	%rd33, %rd2, %rd32;
	ld.global.f32 	%f46, [%rd33];
	ld.global.f32 	%f47, [%rd21+12];
	add.f32 	%f48, %f46, %f47;
	add.s64 	%rd34, %rd1, %rd32;
	st.global.f32 	[%rd34], %f48;
	add.s32 	%r30, %r37, 5;
	mul.wide.u32 	%rd35, %r30, 4;
	add.s64 	%rd36, %rd2, %rd35;
	ld.global.f32 	%f49, [%rd36];
	ld.global.f32 	%f50, [%rd21+16];
	add.f32 	%f51, %f49, %f50;
	add.s64 	%rd37, %rd1, %rd35;
	st.global.f32 	[%rd37], %f51;
	add.s32 	%r31, %r37, 6;
	mul.wide.u32 	%rd38, %r31, 4;
	add.s64 	%rd39, %rd2, %rd38;
	ld.global.f32 	%f52, [%rd39];
	ld.global.f32 	%f53, [%rd21+20];
	add.f32 	%f54, %f52, %f53;
	add.s64 	%rd40, %rd1, %rd38;
	st.global.f32 	[%rd40], %f54;
	ld.global.f32 	%f55, [%rd19+28];
	ld.global.f32 	%f56, [%rd21+24];
	add.f32 	%f57, %f55, %f56;
	st.global.f32 	[%rd22+28], %f57;
	add.s32 	%r37, %r37, 8;
$L__BB0_8:
	setp.eq.s32 	%p6, %r10, 0;
	@%p6 bra 	$L__BB0_14;
	and.b32  	%r13, %r1, 3;
	setp.lt.u32 	%p7, %r10, 4;
	@%p7 bra 	$L__BB0_11;
	mul.wide.u32 	%rd41, %r37, 4;
	add.s64 	%rd42, %rd2, %rd41;
	ld.global.f32 	%f58, [%rd42];
	mul.wide.s32 	%rd43, %r37, 4;
	add.s64 	%rd44, %rd1, %rd43;
	ld.global.f32 	%f59, [%rd44+-4];
	add.f32 	%f60, %f58, %f59;
	add.s64 	%rd45, %rd1, %rd41;
	st.global.f32 	[%rd45], %f60;
	add.s32 	%r32, %r37, 1;
	mul.wide.u32 	%rd46, %r32, 4;
	add.s64 	%rd47, %rd2, %rd46;
	ld.global.f32 	%f61, [%rd47];
	add.f32 	%f62, %f61, %f60;
	add.s64 	%rd48, %rd1, %rd46;
	st.global.f32 	[%rd48], %f62;
	add.s32 	%r33, %r37, 2;
	mul.wide.u32 	%rd49, %r33, 4;
	add.s64 	%rd50, %rd2, %rd49;
	ld.global.f32 	%f63, [%rd50];
	ld.global.f32 	%f64, [%rd44+4];
	add.f32 	%f65, %f63, %f64;
	add.s64 	%rd51, %rd1, %rd49;
	st.global.f32 	[%rd51], %f65;
	ld.global.f32 	%f66, [%rd42+12];
	ld.global.f32 	%f67, [%rd44+8];
	add.f32 	%f68, %f66, %f67;
	st.global.f32 	[%rd45+12], %f68;
	add.s32 	%r37, %r37, 4;
$L__BB0_11:
	setp.eq.s32 	%p8, %r13, 0;
	@%p8 bra 	$L__BB0_14;
	add.s64 	%rd9, %rd1, -4;
	mul.wide.u32 	%rd52, %r37, 4;
	add.s64 	%rd58, %rd1, %rd52;
	add.s64 	%rd57, %rd2, %rd52;
	neg.s32 	%r39, %r13;
$L__BB0_13:
	.pragma "nounroll";
	mul.wide.s32 	%rd53, %r37, 4;
	add.s64 	%rd54, %rd9, %rd53;
	ld.global.f32 	%f69, [%rd57];
	ld.global.f32 	%f70, [%rd54];
	add.f32 	%f71, %f69, %f70;
	st.global.f32 	[%rd58], %f71;
	add.s32 	%r37, %r37, 1;
	add.s64 	%rd58, %rd58, 4;
	add.s64 	%rd57, %rd57, 4;
	add.s32 	%r39, %r39, 1;
	setp.ne.s32 	%p9, %r39, 0;
	@%p9 bra 	$L__BB0_13;
$L__BB0_14:
	ret;

}


// ===== COMPILED SASS (sm_100) =====

	.target	sm_100

	.elftype	@"ET_EXEC"


//--------------------- .note.nv.tkinfo           --------------------------
	.section	.note.nv.tkinfo,"",@"SHT_NOTE"
	.sectionflags	@"SHF_NOTE_NV_TKINFO"
	.tkinfo
        /*0018*/ 	.word	0x00000002
        /*0030*/ 	.string	""
        /*0030*/ 	.string	"ptxas"
        /*0030*/ 	.string	"Cuda compilation tools, release 13.0, V13.0.88"
        /*0030*/ 	.string	"Build cuda_13.0.r13.0/compiler.36424714_0"
        /*0030*/ 	.string	"-arch sm_100 -m 64 "



//--------------------- .note.nv.cuinfo           --------------------------
	.section	.note.nv.cuinfo,"",@"SHT_NOTE"
	.sectionflags	@"SHF_NOTE_NV_CUINFO"
        /*0018*/ 	.short	0x0002
        /*001a*/ 	.short	0x0064
        /*001c*/ 	.short	0x0082
	.zero		2


//--------------------- .nv.info                  --------------------------
	.section	.nv.info,"",@"SHT_CUDA_INFO"
	.align	4


	//----- nvinfo : EIATTR_REGCOUNT
	.align		4
        /*0000*/ 	.byte	0x04, 0x2f
        /*0002*/ 	.short	(.L_1 - .L_0)
	.align		4
.L_0:
        /*0004*/ 	.word	index@(_Z9PrefixSumPKfPfi)
        /*0008*/ 	.word	0x00000020


	//----- nvinfo : EIATTR_FRAME_SIZE
	.align		4
.L_1:
        /*000c*/ 	.byte	0x04, 0x11
        /*000e*/ 	.short	(.L_3 - .L_2)
	.align		4
.L_2:
        /*0010*/ 	.word	index@(_Z9PrefixSumPKfPfi)
        /*0014*/ 	.word	0x00000000


	//----- nvinfo : EIATTR_MIN_STACK_SIZE
	.align		4
.L_3:
        /*0018*/ 	.byte	0x04, 0x12
        /*001a*/ 	.short	(.L_5 - .L_4)
	.align		4
.L_4:
        /*001c*/ 	.word	index@(_Z9PrefixSumPKfPfi)
        /*0020*/ 	.word	0x00000000
.L_5:


//--------------------- .nv.compat                --------------------------
	.section	.nv.compat,"",@"SHT_CUDA_COMPAT_INFO"
	.align	4
        /*0000*/ 	.byte	0x02, 0x09, 0x00, 0x00, 0x02, 0x02, 0x01, 0x00, 0x02, 0x05, 0x05, 0x00, 0x03, 0x07, 0x01, 0x01
        /*0010*/ 	.byte	0x02, 0x03, 0x00, 0x00, 0x02, 0x06, 0x01, 0x00, 0x04, 0x0b, 0x08, 0x00, 0x09, 0x00, 0x00, 0x00
        /*0020*/ 	.byte	0x00, 0x00, 0x00, 0x00


//--------------------- .nv.info._Z9PrefixSumPKfPfi --------------------------
	.section	.nv.info._Z9PrefixSumPKfPfi,"",@"SHT_CUDA_INFO"
	.sectionflags	@""
	.align	4


	//----- nvinfo : EIATTR_CUDA_API_VERSION
	.align		4
        /*0000*/ 	.byte	0x04, 0x37
        /*0002*/ 	.short	(.L_7 - .L_6)
.L_6:
        /*0004*/ 	.word	0x00000082


	//----- nvinfo : EIATTR_KPARAM_INFO
	.align		4
.L_7:
        /*0008*/ 	.byte	0x04, 0x17
        /*000a*/ 	.short	(.L_9 - .L_8)
.L_8:
        /*000c*/ 	.word	0x00000000
        /*0010*/ 	.short	0x0002
        /*0012*/ 	.short	0x0010
        /*0014*/ 	.byte	0x00, 0xf0, 0x11, 0x00


	//----- nvinfo : EIATTR_KPARAM_INFO
	.align		4
.L_9:
        /*0018*/ 	.byte	0x04, 0x17
        /*001a*/ 	.short	(.L_11 - .L_10)
.L_10:
        /*001c*/ 	.word	0x00000000
        /*0020*/ 	.short	0x0001
        /*0022*/ 	.short	0x0008
        /*0024*/ 	.byte	0x00, 0xf5, 0x21, 0x00


	//----- nvinfo : EIATTR_KPARAM_INFO
	.align		4
.L_11:
        /*0028*/ 	.byte	0x04, 0x17
        /*002a*/ 	.short	(.L_13 - .L_12)
.L_12:
        /*002c*/ 	.word	0x00000000
        /*0030*/ 	.short	0x0000
        /*0032*/ 	.short	0x0000
        /*0034*/ 	.byte	0x00, 0xf5, 0x21, 0x00


	//----- nvinfo : EIATTR_SPARSE_MMA_MASK
	.align		4
.L_13:
        /*0038*/ 	.byte	0x03, 0x50
        /*003a*/ 	.short	0x0000


	//----- nvinfo : EIATTR_MAXREG_COUNT
	.align		4
        /*003c*/ 	.byte	0x03, 0x1b
        /*003e*/ 	.short	0x00ff


	//----- nvinfo : EIATTR_MERCURY_ISA_VERSION
	.align		4
        /*0040*/ 	.byte	0x03, 0x5f
        /*0042*/ 	.short	0x0101


	//----- nvinfo : EIATTR_VRC_CTA_INIT_COUNT
	.align		4
        /*0044*/ 	.byte	0x02, 0x4a
	.zero		1
	.zero		1


	//----- nvinfo : EIATTR_EXIT_INSTR_OFFSETS
	.align		4
        /*0048*/ 	.byte	0x04, 0x1c
        /*004a*/ 	.short	(.L_15 - .L_14)


	//   ....[0]....
.L_14:
        /*004c*/ 	.word	0x00000080


	//   ....[1]....
        /*0050*/ 	.word	0x000005c0


	//   ....[2]....
        /*0054*/ 	.word	0x00000980


	//   ....[3]....
        /*0058*/ 	.word	0x00000b80


	//   ....[4]....
        /*005c*/ 	.word	0x00000d10


	//----- nvinfo : EIATTR_CBANK_PARAM_SIZE
	.align		4
.L_15:
        /*0060*/ 	.byte	0x03, 0x19
        /*0062*/ 	.short	0x0014


	//----- nvinfo : EIATTR_PARAM_CBANK
	.align		4
        /*0064*/ 	.byte	0x04, 0x0a
        /*0066*/ 	.short	(.L_17 - .L_16)
	.align		4
.L_16:
        /*0068*/ 	.word	index@(.nv.constant0._Z9PrefixSumPKfPfi)
        /*006c*/ 	.short	0x0380
        /*006e*/ 	.short	0x0014


	//----- nvinfo : EIATTR_SW_WAR
	.align		4
.L_17:
        /*0070*/ 	.byte	0x04, 0x36
        /*0072*/ 	.short	(.L_19 - .L_18)
.L_18:
        /*0074*/ 	.word	0x00000008
.L_19:


//--------------------- .nv.callgraph             --------------------------
	.section	.nv.callgraph,"",@"SHT_CUDA_CALLGRAPH"
	.align	4
	.sectionentsize	8
	.align		4
        /*0000*/ 	.word	0x00000000
	.align		4
        /*0004*/ 	.word	0xffffffff
	.align		4
        /*0008*/ 	.word	0x00000000
	.align		4
        /*000c*/ 	.word	0xfffffffe
	.align		4
        /*0010*/ 	.word	0x00000000
	.align		4
        /*0014*/ 	.word	0xfffffffd
	.align		4
        /*0018*/ 	.word	0x00000000
	.align		4
        /*001c*/ 	.word	0xfffffffc


//--------------------- .text._Z9PrefixSumPKfPfi  --------------------------
	.section	.text._Z9PrefixSumPKfPfi,"ax",@progbits
	.align	128
        .global         _Z9PrefixSumPKfPfi
        .type           _Z9PrefixSumPKfPfi,@function
        .size           _Z9PrefixSumPKfPfi,(.L_x_6 - _Z9PrefixSumPKfPfi)
        .other          _Z9PrefixSumPKfPfi,@"STO_CUDA_ENTRY STV_DEFAULT"
_Z9PrefixSumPKfPfi:
.text._Z9PrefixSumPKfPfi:
[----:B------:R-:W-:Y:S08]  /*0000*/  LDC R1, c[0x0][0x37c] ;  /* 0x0000df00ff017b82 */ /* 0x000ff00000000800 */
[----:B------:R-:W0:Y:S01]  /*0010*/  LDC.64 R2, c[0x0][0x380] ;  /* 0x0000e000ff027b82 */ /* 0x000e220000000a00 */
[----:B------:R-:W0:Y:S07]  /*0020*/  LDCU.64 UR6, c[0x0][0x358] ;  /* 0x00006b00ff0677ac */ /* 0x000e2e0008000a00 */
[----:B------:R-:W1:Y:S01]  /*0030*/  LDC R0, c[0x0][0x390] ;  /* 0x0000e400ff007b82 */ /* 0x000e620000000800 */
[----:B0-----:R-:W2:Y:S07]  /*0040*/  LDG.E R3, desc[UR6][R2.64] ;  /* 0x0000000602037981 */ /* 0x001eae000c1e1900 */
[----:B------:R-:W2:Y:S01]  /*0050*/  LDC.64 R4, c[0x0][0x388] ;  /* 0x0000e200ff047b82 */ /* 0x000ea20000000a00 */
[----:B-1----:R-:W-:Y:S01]  /*0060*/  ISETP.GE.AND P0, PT, R0, 0x2, PT ;  /* 0x000000020000780c */ /* 0x002fe20003f06270 */
[----:B--2---:R0:W-:-:S12]  /*0070*/  STG.E desc[UR6][R4.64], R3 ;  /* 0x0000000304007986 */ /* 0x0041d8000c101906 */
[----:B------:R-:W-:Y:S05]  /*0080*/  @!P0 EXIT ;  /* 0x000000000000894d */ /* 0x000fea0003800000 */
[----:B0-----:R-:W0:Y:S01]  /*0090*/  LDC.64 R2, c[0x0][0x388] ;  /* 0x0000e200ff027b82 */ /* 0x001e220000000a00 */
[C---:B------:R-:W-:Y:S02]  /*00a0*/  IADD3 R4, PT, PT, R0.reuse, -0x2, RZ ;  /* 0xfffffffe00047810 */ /* 0x040fe40007ffe0ff */
[----:B------:R-:W-:Y:S02]  /*00b0*/  IADD3 R0, PT, PT, R0, -0x1, RZ ;  /* 0xffffffff00007810 */ /* 0x000fe40007ffe0ff */
[----:B------:R-:W-:Y:S01]  /*00c0*/  ISETP.GE.U32.AND P0, PT, R4, 0xf, PT ;  /* 0x0000000f0400780c */ /* 0x000fe20003f06070 */
[----:B------:R-:W-:Y:S01]  /*00d0*/  HFMA2 R4, -RZ, RZ, 0, 5.9604644775390625e-08 ;  /* 0x00000001ff047431 */ /* 0x000fe200000001ff */
[----:B------:R-:W-:-:S11]  /*00e0*/  LOP3.LUT R12, R0, 0xf, RZ, 0xc0, !PT ;  /* 0x0000000f000c7812 */ /* 0x000fd600078ec0ff */
[----:B------:R-:W-:Y:S05]  /*00f0*/  @!P0 BRA `(.L_x_0) ;  /* 0x00000004002c8947 */ /* 0x000fea0003800000 */
[----:B------:R-:W1:Y:S01]  /*0100*/  LDCU.64 UR4, c[0x0][0x380] ;  /* 0x00007000ff0477ac */ /* 0x000e620008000a00 */
[----:B------:R-:W-:Y:S02]  /*0110*/  MOV R4, 0x20 ;  /* 0x0000002000047802 */ /* 0x000fe40000000f00 */
[----:B------:R-:W-:Y:S02]  /*0120*/  MOV R5, 0x0 ;  /* 0x0000000000057802 */ /* 0x000fe40000000f00 */
[----:B------:R-:W-:Y:S02]  /*0130*/  LOP3.LUT R9, R0, 0xfffffff0, RZ, 0xc0, !PT ;  /* 0xfffffff000097812 */ /* 0x000fe400078ec0ff */
[----:B------:R-:W-:Y:S01]  /*0140*/  MOV R8, RZ ;  /* 0x000000ff00087202 */ /* 0x000fe20000000f00 */
[----:B0-----:R-:W-:Y:S01]  /*0150*/  IMAD.WIDE.U32 R4, R2, 0x1, R4 ;  /* 0x0000000102047825 */ /* 0x001fe200078e0004 */
[----:B------:R-:W-:-:S04]  /*0160*/  IADD3 R9, PT, PT, -R9, RZ, RZ ;  /* 0x000000ff09097210 */ /* 0x000fc80007ffe1ff */
[----:B------:R-:W-:Y:S02]  /*0170*/  IADD3 R11, PT, PT, R5, R3, RZ ;  /* 0x00000003050b7210 */ /* 0x000fe40007ffe0ff */
[----:B------:R-:W-:Y:S01]  /*0180*/  MOV R10, R4 ;  /* 0x00000004000a7202 */ /* 0x000fe20000000f00 */
[----:B-1----:R-:W-:-:S04]  /*0190*/  UIADD3 UR4, UP0, UPT, UR4, 0x20, URZ ;  /* 0x0000002004047890 */ /* 0x002fc8000ff1e0ff */
[----:B------:R-:W-:Y:S02]  /*01a0*/  UIADD3.X UR5, UPT, UPT, URZ, UR5, URZ, UP0, !UPT ;  /* 0x00000005ff057290 */ /* 0x000fe400087fe4ff */
[----:B------:R-:W-:-:S04]  /*01b0*/  MOV R14, UR4 ;  /* 0x00000004000e7c02 */ /* 0x000fc80008000f00 */
[----:B------:R-:W-:-:S07]  /*01c0*/  MOV R13, UR5 ;  /* 0x00000005000d7c02 */ /* 0x000fce0008000f00 */
.L_x_1:
[----:B------:R-:W-:Y:S02]  /*01d0*/  MOV R4, R14 ;  /* 0x0000000e00047202 */ /* 0x000fe40000000f00 */
[----:B------:R-:W-:Y:S02]  /*01e0*/  MOV R5, R13 ;  /* 0x0000000d00057202 */ /* 0x000fe40000000f00 */
[----:B-1----:R-:W-:Y:S02]  /*01f0*/  MOV R6, R10 ;  /* 0x0000000a00067202 */ /* 0x002fe40000000f00 */
[----:B------:R-:W-:Y:S01]  /*0200*/  MOV R7, R11 ;  /* 0x0000000b00077202 */ /* 0x000fe20000000f00 */
[----:B------:R-:W2:Y:S04]  /*0210*/  LDG.E R10, desc[UR6][R4.64+-0x1c] ;  /* 0xffffe406040a7981 */ /* 0x000ea8000c1e1900 */
[----:B------:R-:W2:Y:S02]  /*0220*/  LDG.E R11, desc[UR6][R6.64+-0x20] ;  /* 0xffffe006060b7981 */ /* 0x000ea4000c1e1900 */
[----:B--2---:R-:W-:-:S05]  /*0230*/  FADD R11, R10, R11 ;  /* 0x0000000b0a0b7221 */ /* 0x004fca0000000000 */
[----:B------:R0:W-:Y:S04]  /*0240*/  STG.E desc[UR6][R6.64+-0x1c], R11 ;  /* 0xffffe40b06007986 */ /* 0x0001e8000c101906 */
[----:B------:R-:W2:Y:S02]  /*0250*/  LDG.E R10, desc[UR6][R4.64+-0x18] ;  /* 0xffffe806040a7981 */ /* 0x000ea4000c1e1900 */
[----:B--2---:R-:W-:-:S05]  /*0260*/  FADD R13, R11, R10 ;  /* 0x0000000a0b0d7221 */ /* 0x004fca0000000000 */
[----:B------:R1:W-:Y:S04]  /*0270*/  STG.E desc[UR6][R6.64+-0x18], R13 ;  /* 0xffffe80d06007986 */ /* 0x0003e8000c101906 */
[----:B------:R-:W2:Y:S02]  /*0280*/  LDG.E R10, desc[UR6][R4.64+-0x14] ;  /* 0xffffec06040a7981 */ /* 0x000ea4000c1e1900 */
[----:B--2---:R-:W-:-:S05]  /*0290*/  FADD R15, R13, R10 ;  /* 0x0000000a0d0f7221 */ /* 0x004fca0000000000 */
[----:B------:R2:W-:Y:S04]  /*02a0*/  STG.E desc[UR6][R6.64+-0x14], R15 ;  /* 0xffffec0f06007986 */ /* 0x0005e8000c101906 */
[----:B------:R-:W3:Y:S02]  /*02b0*/  LDG.E R10, desc[UR6][R4.64+-0x10] ;  /* 0xfffff006040a7981 */ /* 0x000ee4000c1e1900 */
[----:B---3--:R-:W-:-:S05]  /*02c0*/  FADD R17, R15, R10 ;  /* 0x0000000a0f117221 */ /* 0x008fca0000000000 */
[----:B------:R3:W-:Y:S04]  /*02d0*/  STG.E desc[UR6][R6.64+-0x10], R17 ;  /* 0xfffff01106007986 */ /* 0x0007e8000c101906 */
[----:B------:R-:W0:Y:S02]  /*02e0*/  LDG.E R10, desc[UR6][R4.64+-0xc] ;  /* 0xfffff406040a7981 */ /* 0x000e24000c1e1900 */
[----:B0-----:R-:W-:-:S05]  /*02f0*/  FADD R11, R17, R10 ;  /* 0x0000000a110b7221 */ /* 0x001fca0000000000 */
[----:B------:R0:W-:Y:S04]  /*0300*/  STG.E desc[UR6][R6.64+-0xc], R11 ;  /* 0xfffff40b06007986 */ /* 0x0001e8000c101906 */
[----:B------:R-:W1:Y:S02]  /*0310*/  LDG.E R10, desc[UR6][R4.64+-0x8] ;  /* 0xfffff806040a7981 */ /* 0x000e64000c1e1900 */
[----:B-1----:R-:W-:-:S05]  /*0320*/  FADD R13, R11, R10 ;  /* 0x0000000a0b0d7221 */ /* 0x002fca0000000000 */
        /* <DEDUP_REMOVED lines=18> */
[----:B------:R-:W-:Y:S04]  /*0450*/  STG.E desc[UR6][R6.64+0x10], R17 ;  /* 0x0000101106007986 */ /* 0x000fe8000c101906 */
[----:B------:R-:W0:Y:S02]  /*0460*/  LDG.E R10, desc[UR6][R4.64+0x14] ;  /* 0x00001406040a7981 */ /* 0x000e24000c1e1900 */
[----:B0-----:R-:W-:-:S05]  /*0470*/  FADD R11, R17, R10 ;  /* 0x0000000a110b7221 */ /* 0x001fca0000000000 */
[----:B------:R-:W-:Y:S04]  /*0480*/  STG.E desc[UR6][R6.64+0x14], R11 ;  /* 0x0000140b06007986 */ /* 0x000fe8000c101906 */
[----:B------:R-:W1:Y:S02]  /*0490*/  LDG.E R10, desc[UR6][R4.64+0x18] ;  /* 0x00001806040a7981 */ /* 0x000e64000c1e1900 */
[----:B-1----:R-:W-:-:S05]  /*04a0*/  FADD R13, R11, R10 ;  /* 0x0000000a0b0d7221 */ /* 0x002fca0000000000 */
[----:B------:R0:W-:Y:S04]  /*04b0*/  STG.E desc[UR6][R6.64+0x18], R13 ;  /* 0x0000180d06007986 */ /* 0x0001e8000c101906 */
[----:B------:R-:W2:Y:S01]  /*04c0*/  LDG.E R10, desc[UR6][R4.64+0x1c] ;  /* 0x00001c06040a7981 */ /* 0x000ea2000c1e1900 */
[----:B------:R-:W-:Y:S01]  /*04d0*/  IADD3 R9, PT, PT, R9, 0x10, RZ ;  /* 0x0000001009097810 */ /* 0x000fe20007ffe0ff */
[----:B--2---:R-:W-:-:S05]  /*04e0*/  FADD R15, R13, R10 ;  /* 0x0000000a0d0f7221 */ /* 0x004fca0000000000 */
[----:B------:R1:W-:Y:S04]  /*04f0*/  STG.E desc[UR6][R6.64+0x1c], R15 ;  /* 0x00001c0f06007986 */ /* 0x0003e8000c101906 */
[----:B------:R-:W2:Y:S01]  /*0500*/  LDG.E R10, desc[UR6][R4.64+0x20] ;  /* 0x00002006040a7981 */ /* 0x000ea2000c1e1900 */
[----:B------:R-:W-:Y:S02]  /*0510*/  ISETP.NE.AND P0, PT, R9, RZ, PT ;  /* 0x000000ff0900720c */ /* 0x000fe40003f05270 */
[----:B------:R-:W-:Y:S02]  /*0520*/  IADD3 R14, P1, PT, R4, 0x40, RZ ;  /* 0x00000040040e7810 */ /* 0x000fe40007f3e0ff */
[----:B------:R-:W-:Y:S02]  /*0530*/  IADD3 R8, PT, PT, R8, 0x10, RZ ;  /* 0x0000001008087810 */ /* 0x000fe40007ffe0ff */
[----:B0-----:R-:W-:Y:S01]  /*0540*/  IADD3.X R13, PT, PT, RZ, R5, RZ, P1, !PT ;  /* 0x00000005ff0d7210 */ /* 0x001fe20000ffe4ff */
[----:B--2---:R-:W-:Y:S01]  /*0550*/  FADD R17, R15, R10 ;  /* 0x0000000a0f117221 */ /* 0x004fe20000000000 */
[----:B------:R-:W-:-:S04]  /*0560*/  IADD3 R10, P2, PT, R6, 0x40, RZ ;  /* 0x00000040060a7810 */ /* 0x000fc80007f5e0ff */
[----:B------:R1:W-:Y:S01]  /*0570*/  STG.E desc[UR6][R6.64+0x20], R17 ;  /* 0x0000201106007986 */ /* 0x0003e2000c101906 */
[----:B------:R-:W-:Y:S01]  /*0580*/  IADD3.X R11, PT, PT, RZ, R7, RZ, P2, !PT ;  /* 0x00000007ff0b7210 */ /* 0x000fe200017fe4ff */
[----:B------:R-:W-:Y:S07]  /*0590*/  @P0 BRA `(.L_x_1) ;  /* 0xfffffffc000c0947 */ /* 0x000fee000383ffff */
[----:B------:R-:W-:-:S07]  /*05a0*/  IADD3 R4, PT, PT, R8, 0x1, RZ ;  /* 0x0000000108047810 */ /* 0x000fce0007ffe0ff */
.L_x_0:
[----:B------:R-:W-:-:S13]  /*05b0*/  ISETP.NE.AND P0, PT, R12, RZ, PT ;  /* 0x000000ff0c00720c */ /* 0x000fda0003f05270 */
[----:B------:R-:W-:Y:S05]  /*05c0*/  @!P0 EXIT ;  /* 0x000000000000894d */ /* 0x000fea0003800000 */
[----:B------:R-:W-:Y:S02]  /*05d0*/  ISETP.GE.U32.AND P0, PT, R12, 0x8, PT ;  /* 0x000000080c00780c */ /* 0x000fe40003f06070 */
[----:B------:R-:W-:-:S04]  /*05e0*/  LOP3.LUT R5, R0, 0x7, RZ, 0xc0, !PT ;  /* 0x0000000700057812 */ /* 0x000fc800078ec0ff */
[----:B------:R-:W-:-:S07]  /*05f0*/  ISETP.NE.AND P1, PT, R5, RZ, PT ;  /* 0x000000ff0500720c */ /* 0x000fce0003f25270 */
[----:B------:R-:W-:Y:S06]  /*0600*/  @!P0 BRA `(.L_x_2) ;  /* 0x0000000000dc8947 */ /* 0x000fec0003800000 */
[----:B-1----:R-:W1:Y:S08]  /*0610*/  LDC.64 R6, c[0x0][0x380] ;  /* 0x0000e000ff067b82 */ /* 0x002e700000000a00 */
[----:B------:R-:W2:Y:S01]  /*0620*/  LDC.64 R8, c[0x0][0x388] ;  /* 0x0000e200ff087b82 */ /* 0x000ea20000000a00 */
[----:B-1----:R-:W-:-:S05]  /*0630*/  IMAD.WIDE.U32 R10, R4, 0x4, R6 ;  /* 0x00000004040a7825 */ /* 0x002fca00078e0006 */
[----:B------:R-:W3:Y:S01]  /*0640*/  LDG.E R16, desc[UR6][R10.64] ;  /* 0x000000060a107981 */ /* 0x000ee2000c1e1900 */
[----:B--2---:R-:W-:-:S05]  /*0650*/  IMAD.WIDE R12, R4, 0x4, R8 ;  /* 0x00000004040c7825 */ /* 0x004fca00078e0208 */
[----:B------:R-:W3:Y:S01]  /*0660*/  LDG.E R17, desc[UR6][R12.64+-0x4] ;  /* 0xfffffc060c117981 */ /* 0x000ee2000c1e1900 */
[C---:B------:R-:W-:Y:S01]  /*0670*/  IADD3 R19, PT, PT, R4.reuse, 0x1, RZ ;  /* 0x0000000104137810 */ /* 0x040fe20007ffe0ff */
[----:B------:R-:W-:-:S04]  /*0680*/  IMAD.WIDE.U32 R14, R4, 0x4, R8 ;  /* 0x00000004040e7825 */ /* 0x000fc800078e0008 */
[----:B------:R-:W-:-:S04]  /*0690*/  IMAD.WIDE.U32 R20, R19, 0x4, R6 ;  /* 0x0000000413147825 */ /* 0x000fc800078e0006 */
[----:B---3--:R-:W-:-:S05]  /*06a0*/  FADD R25, R16, R17 ;  /* 0x0000001110197221 */ /* 0x008fca0000000000 */
[----:B------:R1:W-:Y:S04]  /*06b0*/  STG.E desc[UR6][R14.64], R25 ;  /* 0x000000190e007986 */ /* 0x0003e8000c101906 */
[----:B------:R-:W2:Y:S01]  /*06c0*/  LDG.E R20, desc[UR6][R20.64] ;  /* 0x0000000614147981 */ /* 0x000ea2000c1e1900 */
[----:B------:R-:W-:Y:S01]  /*06d0*/  IADD3 R29, PT, PT, R4, 0x2, RZ ;  /* 0x00000002041d7810 */ /* 0x000fe20007ffe0ff */
[----:B------:R-:W-:-:S04]  /*06e0*/  IMAD.WIDE.U32 R16, R19, 0x4, R8 ;  /* 0x0000000413107825 */ /* 0x000fc800078e0008 */
[----:B------:R-:W-:-:S04]  /*06f0*/  IMAD.WIDE.U32 R22, R29, 0x4, R6 ;  /* 0x000000041d167825 */ /* 0x000fc800078e0006 */
[----:B--2---:R-:W-:-:S05]  /*0700*/  FADD R27, R25, R20 ;  /* 0x00000014191b7221 */ /* 0x004fca0000000000 */
[----:B------:R2:W-:Y:S04]  /*0710*/  STG.E desc[UR6][R16.64], R27 ;  /* 0x0000001b10007986 */ /* 0x0005e8000c101906 */
[----:B------:R-:W1:Y:S04]  /*0720*/  LDG.E R22, desc[UR6][R22.64] ;  /* 0x0000000616167981 */ /* 0x000e68000c1e1900 */
[----:B------:R-:W1:Y:S01]  /*0730*/  LDG.E R24, desc[UR6][R12.64+0x4] ;  /* 0x000004060c187981 */ /* 0x000e62000c1e1900 */
[----:B------:R-:W-:Y:S01]  /*0740*/  IADD3 R26, PT, PT, R4, 0x3, RZ ;  /* 0x00000003041a7810 */ /* 0x000fe20007ffe0ff */
[----:B------:R-:W-:-:S04]  /*0750*/  IMAD.WIDE.U32 R18, R29, 0x4, R8 ;  /* 0x000000041d127825 */ /* 0x000fc800078e0008 */
[----:B------:R-:W-:-:S04]  /*0760*/  IMAD.WIDE.U32 R20, R26, 0x4, R6 ;  /* 0x000000041a147825 */ /* 0x000fc800078e0006 */
[----:B-1----:R-:W-:-:S05]  /*0770*/  FADD R25, R22, R24 ;  /* 0x0000001816197221 */ /* 0x002fca0000000000 */
[----:B------:R1:W-:Y:S04]  /*0780*/  STG.E desc[UR6][R18.64], R25 ;  /* 0x0000001912007986 */ /* 0x0003e8000c101906 */
[----:B------:R-:W3:Y:S04]  /*0790*/  LDG.E R20, desc[UR6][R20.64] ;  /* 0x0000000614147981 */ /* 0x000ee8000c1e1900 */
[----:B------:R-:W3:Y:S01]  /*07a0*/  LDG.E R29, desc[UR6][R12.64+0x8] ;  /* 0x000008060c1d7981 */ /* 0x000ee2000c1e1900 */
[----:B------:R-:W-:Y:S01]  /*07b0*/  IADD3 R24, PT, PT, R4, 0x4, RZ ;  /* 0x0000000404187810 */ /* 0x000fe20007ffe0ff */
[----:B--2---:R-:W-:-:S04]  /*07c0*/  IMAD.WIDE.U32 R16, R26, 0x4, R8 ;  /* 0x000000041a107825 */ /* 0x004fc800078e0008 */
[----:B------:R-:W-:-:S04]  /*07d0*/  IMAD.WIDE.U32 R22, R24, 0x4, R6 ;  /* 0x0000000418167825 */ /* 0x000fc800078e0006 */
[----:B---3--:R-:W-:-:S05]  /*07e0*/  FADD R29, R20, R29 ;  /* 0x0000001d141d7221 */ /* 0x008fca0000000000 */
[----:B------:R2:W-:Y:S04]  /*07f0*/  STG.E desc[UR6][R16.64], R29 ;  /* 0x0000001d10007986 */ /* 0x0005e8000c101906 */
[----:B------:R-:W3:Y:S04]  /*0800*/  LDG.E R22, desc[UR6][R22.64] ;  /* 0x0000000616167981 */ /* 0x000ee8000c1e1900 */
[----:B------:R-:W3:Y:S01]  /*0810*/  LDG.E R27, desc[UR6][R12.64+0xc] ;  /* 0x00000c060c1b7981 */ /* 0x000ee2000c1e1900 */
[----:B------:R-:W-:Y:S01]  /*0820*/  IADD3 R26, PT, PT, R4, 0x5, RZ ;  /* 0x00000005041a7810 */ /* 0x000fe20007ffe0ff */
[----:B-1----:R-:W-:-:S04]  /*0830*/  IMAD.WIDE.U32 R18, R24, 0x4, R8 ;  /* 0x0000000418127825 */ /* 0x002fc800078e0008 */
[----:B------:R-:W-:-:S04]  /*0840*/  IMAD.WIDE.U32 R20, R26, 0x4, R6 ;  /* 0x000000041a147825 */ /* 0x000fc800078e0006 */
[----:B---3--:R-:W-:-:S05]  /*0850*/  FADD R27, R22, R27 ;  /* 0x0000001b161b7221 */ /* 0x008fca0000000000 */
        /* <DEDUP_REMOVED lines=10> */
[----:B------:R-:W-:-:S04]  /*0900*/  IMAD.WIDE.U32 R8, R24, 0x4, R8 ;  /* 0x0000000418087825 */ /* 0x000fc800078e0008 */
[----:B---3--:R-:W-:-:S05]  /*0910*/  FADD R23, R6, R23 ;  /* 0x0000001706177221 */ /* 0x008fca0000000000 */
[----:B------:R2:W-:Y:S04]  /*0920*/  STG.E desc[UR6][R8.64], R23 ;  /* 0x0000001708007986 */ /* 0x0005e8000c101906 */
[----:B------:R-:W3:Y:S04]  /*0930*/  LDG.E R10, desc[UR6][R10.64+0x1c] ;  /* 0x00001c060a0a7981 */ /* 0x000ee8000c1e1900 */
[----:B-1----:R-:W3:Y:S01]  /*0940*/  LDG.E R19, desc[UR6][R12.64+0x18] ;  /* 0x000018060c137981 */ /* 0x002ee2000c1e1900 */
[----:B------:R-:W-:Y:S01]  /*0950*/  IADD3 R4, PT, PT, R4, 0x8, RZ ;  /* 0x0000000804047810 */ /* 0x000fe20007ffe0ff */
[----:B---3--:R-:W-:-:S05]  /*0960*/  FADD R19, R10, R19 ;  /* 0x000000130a137221 */ /* 0x008fca0000000000 */
[----:B------:R2:W-:Y:S02]  /*0970*/  STG.E desc[UR6][R14.64+0x1c], R19 ;  /* 0x00001c130e007986 */ /* 0x0005e4000c101906 */
.L_x_2:
[----:B------:R-:W-:Y:S05]  /*0980*/  @!P1 EXIT ;  /* 0x000000000000994d */ /* 0x000fea0003800000 */
[----:B------:R-:W-:Y:S02]  /*0990*/  ISETP.GE.U32.AND P0, PT, R5, 0x4, PT ;  /* 0x000000040500780c */ /* 0x000fe40003f06070 */
[----:B------:R-:W-:-:S04]  /*09a0*/  LOP3.LUT R0, R0, 0x3, RZ, 0xc0, !PT ;  /* 0x0000000300007812 */ /* 0x000fc800078ec0ff */
[----:B------:R-:W-:-:S07]  /*09b0*/  ISETP.NE.AND P1, PT, R0, RZ, PT ;  /* 0x000000ff0000720c */ /* 0x000fce0003f25270 */
[----:B------:R-:W-:Y:S06]  /*09c0*/  @!P0 BRA `(.L_x_3) ;  /* 0x00000000006c8947 */ /* 0x000fec0003800000 */
[----:B-12---:R-:W1:Y:S08]  /*09d0*/  LDC.64 R14, c[0x0][0x380] ;  /* 0x0000e000ff0e7b82 */ /* 0x006e700000000a00 */
[----:B------:R-:W2:Y:S01]  /*09e0*/  LDC.64 R12, c[0x0][0x388] ;  /* 0x0000e200ff0c7b82 */ /* 0x000ea20000000a00 */
[----:B-1----:R-:W-:-:S05]  /*09f0*/  IMAD.WIDE.U32 R10, R4, 0x4, R14 ;  /* 0x00000004040a7825 */ /* 0x002fca00078e000e */
[----:B------:R-:W3:Y:S01]  /*0a00*/  LDG.E R5, desc[UR6][R10.64] ;  /* 0x000000060a057981 */ /* 0x000ee2000c1e1900 */
[----:B--2---:R-:W-:-:S05]  /*0a10*/  IMAD.WIDE R8, R4, 0x4, R12 ;  /* 0x0000000404087825 */ /* 0x004fca00078e020c */
[----:B------:R-:W3:Y:S01]  /*0a20*/  LDG.E R16, desc[UR6][R8.64+-0x4] ;  /* 0xfffffc0608107981 */ /* 0x000ee2000c1e1900 */
[C---:B------:R-:W-:Y:S01]  /*0a30*/  IADD3 R19, PT, PT, R4.reuse, 0x1, RZ ;  /* 0x0000000104137810 */ /* 0x040fe20007ffe0ff */
[----:B------:R-:W-:-:S04]  /*0a40*/  IMAD.WIDE.U32 R6, R4, 0x4, R12 ;  /* 0x0000000404067825 */ /* 0x000fc800078e000c */
[----:B---3--:R-:W-:Y:S01]  /*0a50*/  FADD R5, R5, R16 ;  /* 0x0000001005057221 */ /* 0x008fe20000000000 */
[----:B------:R-:W-:-:S04]  /*0a60*/  IMAD.WIDE.U32 R16, R19, 0x4, R14 ;  /* 0x0000000413107825 */ /* 0x000fc800078e000e */
[----:B------:R1:W-:Y:S04]  /*0a70*/  STG.E desc[UR6][R6.64], R5 ;  /* 0x0000000506007986 */ /* 0x0003e8000c101906 */
[----:B------:R-:W2:Y:S01]  /*0a80*/  LDG.E R16, desc[UR6][R16.64] ;  /* 0x0000000610107981 */ /* 0x000ea2000c1e1900 */
[----:B------:R-:W-:Y:S01]  /*0a90*/  IADD3 R25, PT, PT, R4, 0x2, RZ ;  /* 0x0000000204197810 */ /* 0x000fe20007ffe0ff */
[----:B------:R-:W-:-:S04]  /*0aa0*/  IMAD.WIDE.U32 R18, R19, 0x4, R12 ;  /* 0x0000000413127825 */ /* 0x000fc800078e000c */
[----:B------:R-:W-:-:S04]  /*0ab0*/  IMAD.WIDE.U32 R14, R25, 0x4, R14 ;  /* 0x00000004190e7825 */ /* 0x000fc800078e000e */
[----:B--2---:R-:W-:-:S05]  /*0ac0*/  FADD R21, R5, R16 ;  /* 0x0000001005157221 */ /* 0x004fca0000000000 */
[----:B------:R3:W-:Y:S04]  /*0ad0*/  STG.E desc[UR6][R18.64], R21 ;  /* 0x0000001512007986 */ /* 0x0007e8000c101906 */
[----:B------:R-:W2:Y:S04]  /*0ae0*/  LDG.E R14, desc[UR6][R14.64] ;  /* 0x000000060e0e7981 */ /* 0x000ea8000c1e1900 */
[----:B------:R-:W2:Y:S01]  /*0af0*/  LDG.E R23, desc[UR6][R8.64+0x4] ;  /* 0x0000040608177981 */ /* 0x000ea2000c1e1900 */
[----:B------:R-:W-:-:S04]  /*0b00*/  IMAD.WIDE.U32 R12, R25, 0x4, R12 ;  /* 0x00000004190c7825 */ /* 0x000fc800078e000c */
[----:B--2---:R-:W-:-:S05]  /*0b10*/  FADD R23, R14, R23 ;  /* 0x000000170e177221 */ /* 0x004fca0000000000 */
[----:B------:R3:W-:Y:S04]  /*0b20*/  STG.E desc[UR6][R12.64], R23 ;  /* 0x000000170c007986 */ /* 0x0007e8000c101906 */
[----:B------:R-:W2:Y:S04]  /*0b30*/  LDG.E R10, desc[UR6][R10.64+0xc] ;  /* 0x00000c060a0a7981 */ /* 0x000ea8000c1e1900 */
[----:B-1----:R-:W2:Y:S01]  /*0b40*/  LDG.E R5, desc[UR6][R8.64+0x8] ;  /* 0x0000080608057981 */ /* 0x002ea2000c1e1900 */
[----:B------:R-:W-:Y:S01]  /*0b50*/  IADD3 R4, PT, PT, R4, 0x4, RZ ;  /* 0x0000000404047810 */ /* 0x000fe20007ffe0ff */
[----:B--2---:R-:W-:-:S05]  /*0b60*/  FADD R5, R10, R5 ;  /* 0x000000050a057221 */ /* 0x004fca0000000000 */
[----:B------:R3:W-:Y:S02]  /*0b70*/  STG.E desc[UR6][R6.64+0xc], R5 ;  /* 0x00000c0506007986 */ /* 0x0007e4000c101906 */
.L_x_3:
[----:B------:R-:W-:Y:S05]  /*0b80*/  @!P1 EXIT ;  /* 0x000000000000994d */ /* 0x000fea0003800000 */
[----:B-1-3--:R-:W1:Y:S01]  /*0b90*/  LDC.64 R6, c[0x0][0x388] ;  /* 0x0000e200ff067b82 */ /* 0x00ae620000000a00 */
[----:B0-----:R-:W-:Y:S02]  /*0ba0*/  IADD3 R2, P0, PT, R2, -0x4, RZ ;  /* 0xfffffffc02027810 */ /* 0x001fe40007f1e0ff */
[----:B------:R-:W-:Y:S02]  /*0bb0*/  IADD3 R0, PT, PT, -R0, RZ, RZ ;  /* 0x000000ff00007210 */ /* 0x000fe40007ffe1ff */
[----:B------:R-:W-:-:S03]  /*0bc0*/  IADD3.X R3, PT, PT, R3, -0x1, RZ, P0, !PT ;  /* 0xffffffff03037810 */ /* 0x000fc600007fe4ff */
[----:B--2---:R-:W0:Y:S01]  /*0bd0*/  LDC.64 R8, c[0x0][0x380] ;  /* 0x0000e000ff087b82 */ /* 0x004e220000000a00 */
[----:B-1----:R-:W-:-:S03]  /*0be0*/  IMAD.WIDE.U32 R6, R4, 0x4, R6 ;  /* 0x0000000404067825 */ /* 0x002fc600078e0006 */
[----:B------:R-:W-:Y:S02]  /*0bf0*/  MOV R10, R6 ;  /* 0x00000006000a7202 */ /* 0x000fe40000000f00 */
[----:B------:R-:W-:Y:S01]  /*0c00*/  MOV R11, R7 ;  /* 0x00000007000b7202 */ /* 0x000fe20000000f00 */
[----:B0-----:R-:W-:-:S07]  /*0c10*/  IMAD.WIDE.U32 R8, R4, 0x4, R8 ;  /* 0x0000000404087825 */ /* 0x001fce00078e0008 */
.L_x_4:
[----:B0-----:R-:W-:Y:S01]  /*0c20*/  IMAD.WIDE R6, R4, 0x4, R2 ;  /* 0x0000000404067825 */ /* 0x001fe200078e0202 */
[----:B------:R0:W2:Y:S05]  /*0c30*/  LDG.E R5, desc[UR6][R8.64] ;  /* 0x0000000608057981 */ /* 0x0000aa000c1e1900 */
[----:B------:R1:W2:Y:S01]  /*0c40*/  LDG.E R6, desc[UR6][R6.64] ;  /* 0x0000000606067981 */ /* 0x0002a2000c1e1900 */
[----:B------:R-:W-:Y:S02]  /*0c50*/  IADD3 R0, PT, PT, R0, 0x1, RZ ;  /* 0x0000000100007810 */ /* 0x000fe40007ffe0ff */
[----:B------:R-:W-:Y:S02]  /*0c60*/  IADD3 R4, PT, PT, R4, 0x1, RZ ;  /* 0x0000000104047810 */ /* 0x000fe40007ffe0ff */
[----:B------:R-:W-:-:S02]  /*0c70*/  ISETP.NE.AND P0, PT, R0, RZ, PT ;  /* 0x000000ff0000720c */ /* 0x000fc40003f05270 */
[----:B0-----:R-:W-:Y:S02]  /*0c80*/  IADD3 R8, P2, PT, R8, 0x4, RZ ;  /* 0x0000000408087810 */ /* 0x001fe40007f5e0ff */
[----:B-1----:R-:W-:Y:S02]  /*0c90*/  MOV R7, R11 ;  /* 0x0000000b00077202 */ /* 0x002fe40000000f00 */
[----:B------:R-:W-:Y:S01]  /*0ca0*/  IADD3.X R9, PT, PT, RZ, R9, RZ, P2, !PT ;  /* 0x00000009ff097210 */ /* 0x000fe200017fe4ff */
[----:B--2---:R-:W-:Y:S01]  /*0cb0*/  FADD R5, R5, R6 ;  /* 0x0000000605057221 */ /* 0x004fe20000000000 */
[----:B------:R-:W-:Y:S02]  /*0cc0*/  MOV R6, R10 ;  /* 0x0000000a00067202 */ /* 0x000fe40000000f00 */
[----:B------:R-:W-:-:S03]  /*0cd0*/  IADD3 R10, P1, PT, R10, 0x4, RZ ;  /* 0x000000040a0a7810 */ /* 0x000fc60007f3e0ff */
[----:B------:R0:W-:Y:S01]  /*0ce0*/  STG.E desc[UR6][R6.64], R5 ;  /* 0x0000000506007986 */ /* 0x0001e2000c101906 */
[----:B------:R-:W-:Y:S01]  /*0cf0*/  IADD3.X R11, PT, PT, RZ, R11, RZ, P1, !PT ;  /* 0x0000000bff0b7210 */ /* 0x000fe20000ffe4ff */
[----:B------:R-:W-:Y:S08]  /*0d00*/  @P0 BRA `(.L_x_4) ;  /* 0xfffffffc00c40947 */ /* 0x000ff0000383ffff */
[----:B------:R-:W-:Y:S05]  /*0d10*/  EXIT ;  /* 0x000000000000794d */ /* 0x000fea0003800000 */
.L_x_5:
[----:B------:R-:W-:-:S00]  /*0d20*/  BRA `(.L_x_5) ;  /* 0xfffffffc00fc7947 */ /* 0x000fc0000383ffff */
[----:B------:R-:W-:-:S00]  /*0d30*/  NOP ;  /* 0x0000000000007918 */ /* 0x000fc00000000000 */
        /* <DEDUP_REMOVED lines=12> */
.L_x_6:


//--------------------- .nv.shared.reserved.0     --------------------------
	.section	.nv.shared.reserved.0,"aw",@nobits
	.weak		__nv_reservedSMEM_offset_0_alias
	.size		__nv_reservedSMEM_offset_0_alias, 0, 64
	.other		__nv_reservedSMEM_offset_0_alias,@"STO_CUDA_RESERVED_SHARED STV_DEFAULT"
__nv_reservedSMEM_offset_0_alias:
	.zero		0
	.zero		64


//--------------------- .nv.constant0._Z9PrefixSumPKfPfi --------------------------
	.section	.nv.constant0._Z9PrefixSumPKfPfi,"a",@progbits
	.sectionflags	@""
	.align	4
.nv.constant0._Z9PrefixSumPKfPfi:
	.zero		916


//--------------------- SYMBOLS --------------------------

	.type		.nv.reservedSmem.offset0,@object
	.size		.nv.reservedSmem.offset0,0x4
